	.headerflags	@"EF_CUDA_TEXMODE_UNIFIED EF_CUDA_64BIT_ADDRESS EF_CUDA_ACCELERATORS EF_CUDA_SM90 EF_CUDA_VIRTUAL_SM(EF_CUDA_SM90)"
	.elftype	@"ET_EXEC"


//--------------------- .nv.info                  --------------------------
	.section	.nv.info,"",@"SHT_CUDA_INFO"
	.align	4


	//----- nvinfo : EIATTR_REGCOUNT
	.align		4
        /*0000*/ 	.byte	0x04, 0x2f
        /*0002*/ 	.short	(.L_3 - .L_2)
	.align		4
.L_2:
        /*0004*/ 	.word	index@(triton_poi_fused__native_batch_norm_legit_no_training_relu_1)
        /*0008*/ 	.word	0x00000030


	//----- nvinfo : EIATTR_MIN_STACK_SIZE
	.align		4
.L_3:
        /*000c*/ 	.byte	0x04, 0x12
        /*000e*/ 	.short	(.L_5 - .L_4)
	.align		4
.L_4:
        /*0010*/ 	.word	index@(triton_poi_fused__native_batch_norm_legit_no_training_relu_1)
        /*0014*/ 	.word	0x00000000


	//----- nvinfo : EIATTR_FRAME_SIZE
	.align		4
.L_5:
        /*0018*/ 	.byte	0x04, 0x11
        /*001a*/ 	.short	(.L_7 - .L_6)
	.align		4
.L_6:
        /*001c*/ 	.word	index@(triton_poi_fused__native_batch_norm_legit_no_training_relu_1)
        /*0020*/ 	.word	0x00000000


	//----- nvinfo : EIATTR_MIN_STACK_SIZE
	.align		4
.L_7:
        /*0024*/ 	.byte	0x04, 0x12
        /*0026*/ 	.short	(.L_9 - .L_8)
	.align		4
.L_8:
        /*0028*/ 	.word	index@(triton_poi_fused__native_batch_norm_legit_no_training_relu_1)
        /*002c*/ 	.word	0x00000000
.L_9:


//--------------------- .nv.info.triton_poi_fused__native_batch_norm_legit_no_training_relu_1 --------------------------
	.section	.nv.info.triton_poi_fused__native_batch_norm_legit_no_training_relu_1,"",@"SHT_CUDA_INFO"
	.sectionflags	@""
	.align	4


	//----- nvinfo : EIATTR_CUDA_API_VERSION
	.align		4
        /*0000*/ 	.byte	0x04, 0x37
        /*0002*/ 	.short	(.L_11 - .L_10)
.L_10:
        /*0004*/ 	.word	0x0000007c


	//----- nvinfo : EIATTR_KPARAM_INFO
	.align		4
.L_11:
        /*0008*/ 	.byte	0x04, 0x17
        /*000a*/ 	.short	(.L_13 - .L_12)
.L_12:
        /*000c*/ 	.word	0x00000000
        /*0010*/ 	.short	0x0006
        /*0012*/ 	.short	0x0030
        /*0014*/ 	.byte	0x00, 0xf0, 0x11, 0x00


	//----- nvinfo : EIATTR_KPARAM_INFO
	.align		4
.L_13:
        /*0018*/ 	.byte	0x04, 0x17
        /*001a*/ 	.short	(.L_15 - .L_14)
.L_14:
        /*001c*/ 	.word	0x00000000
        /*0020*/ 	.short	0x0005
        /*0022*/ 	.short	0x0028
        /*0024*/ 	.byte	0x00, 0xf4, 0x21, 0x00


	//----- nvinfo : EIATTR_KPARAM_INFO
	.align		4
.L_15:
        /*0028*/ 	.byte	0x04, 0x17
        /*002a*/ 	.short	(.L_17 - .L_16)
.L_16:
        /*002c*/ 	.word	0x00000000
        /*0030*/ 	.short	0x0004
        /*0032*/ 	.short	0x0020
        /*0034*/ 	.byte	0x00, 0xf4, 0x21, 0x00


	//----- nvinfo : EIATTR_KPARAM_INFO
	.align		4
.L_17:
        /*0038*/ 	.byte	0x04, 0x17
        /*003a*/ 	.short	(.L_19 - .L_18)
.L_18:
        /*003c*/ 	.word	0x00000000
        /*0040*/ 	.short	0x0003
        /*0042*/ 	.short	0x0018
        /*0044*/ 	.byte	0x00, 0xf4, 0x21, 0x00


	//----- nvinfo : EIATTR_KPARAM_INFO
	.align		4
.L_19:
        /*0048*/ 	.byte	0x04, 0x17
        /*004a*/ 	.short	(.L_21 - .L_20)
.L_20:
        /*004c*/ 	.word	0x00000000
        /*0050*/ 	.short	0x0002
        /*0052*/ 	.short	0x0010
        /*0054*/ 	.byte	0x00, 0xf4, 0x21, 0x00


	//----- nvinfo : EIATTR_KPARAM_INFO
	.align		4
.L_21:
        /*0058*/ 	.byte	0x04, 0x17
        /*005a*/ 	.short	(.L_23 - .L_22)
.L_22:
        /*005c*/ 	.word	0x00000000
        /*0060*/ 	.short	0x0001
        /*0062*/ 	.short	0x0008
        /*0064*/ 	.byte	0x00, 0xf4, 0x21, 0x00


	//----- nvinfo : EIATTR_KPARAM_INFO
	.align		4
.L_23:
        /*0068*/ 	.byte	0x04, 0x17
        /*006a*/ 	.short	(.L_25 - .L_24)
.L_24:
        /*006c*/ 	.word	0x00000000
        /*0070*/ 	.short	0x0000
        /*0072*/ 	.short	0x0000
        /*0074*/ 	.byte	0x00, 0xf4, 0x21, 0x00


	//----- nvinfo : EIATTR_SPARSE_MMA_MASK
	.align		4
.L_25:
        /*0078*/ 	.byte	0x03, 0x50
        /*007a*/ 	.short	0x0000


	//----- nvinfo : EIATTR_MAXREG_COUNT
	.align		4
        /*007c*/ 	.byte	0x03, 0x1b
        /*007e*/ 	.short	0x00ff


	//----- nvinfo : EIATTR_EXIT_INSTR_OFFSETS
	.align		4
        /*0080*/ 	.byte	0x04, 0x1c
        /*0082*/ 	.short	(.L_27 - .L_26)


	//   ....[0]....
.L_26:
        /*0084*/ 	.word	0x00001240


	//   ....[1]....
        /*0088*/ 	.word	0x00001260


	//----- nvinfo : EIATTR_REQNTID
	.align		4
.L_27:
        /*008c*/ 	.byte	0x04, 0x10
        /*008e*/ 	.short	(.L_29 - .L_28)
.L_28:
        /*0090*/ 	.word	0x00000080
        /*0094*/ 	.word	0x00000001
        /*0098*/ 	.word	0x00000001


	//----- nvinfo : EIATTR_CBANK_PARAM_SIZE
	.align		4
.L_29:
        /*009c*/ 	.byte	0x03, 0x19
        /*009e*/ 	.short	0x0034


	//----- nvinfo : EIATTR_PARAM_CBANK
	.align		4
        /*00a0*/ 	.byte	0x04, 0x0a
        /*00a2*/ 	.short	(.L_31 - .L_30)
	.align		4
.L_30:
        /*00a4*/ 	.word	index@(.nv.constant0.triton_poi_fused__native_batch_norm_legit_no_training_relu_1)
        /*00a8*/ 	.short	0x0210
        /*00aa*/ 	.short	0x0034


	//----- nvinfo : EIATTR_SW_WAR
	.align		4
.L_31:
        /*00ac*/ 	.byte	0x04, 0x36
        /*00ae*/ 	.short	(.L_33 - .L_32)
.L_32:
        /*00b0*/ 	.word	0x00000008
.L_33:


//--------------------- .nv.callgraph             --------------------------
	.section	.nv.callgraph,"",@"SHT_CUDA_CALLGRAPH"
	.align	4
	.sectionentsize	8
	.align		4
        /*0000*/ 	.word	0x00000000
	.align		4
        /*0004*/ 	.word	0xffffffff
	.align		4
        /*0008*/ 	.word	0x00000000
	.align		4
        /*000c*/ 	.word	0xfffffffe
	.align		4
        /*0010*/ 	.word	0x00000000
	.align		4
        /*0014*/ 	.word	0xfffffffd
	.align		4
        /*0018*/ 	.word	0x00000000
	.align		4
        /*001c*/ 	.word	0xfffffffc


//--------------------- .nv.constant4             --------------------------
	.section	.nv.constant4,"a",@progbits
	.align	8
	.align		8
.nv.constant4:
        /*0000*/ 	.dword	_$_str
	.align		8
        /*0008*/ 	.dword	_$_str_$_2


//--------------------- .text.triton_poi_fused__native_batch_norm_legit_no_training_relu_1 --------------------------
	.section	.text.triton_poi_fused__native_batch_norm_legit_no_training_relu_1,"ax",@progbits
	.align	128
        .global         triton_poi_fused__native_batch_norm_legit_no_training_relu_1
        .type           triton_poi_fused__native_batch_norm_legit_no_training_relu_1,@function
        .size           triton_poi_fused__native_batch_norm_legit_no_training_relu_1,(.L_x_1 - triton_poi_fused__native_batch_norm_legit_no_training_relu_1)
        .other          triton_poi_fused__native_batch_norm_legit_no_training_relu_1,@"STO_CUDA_ENTRY STV_DEFAULT"
triton_poi_fused__native_batch_norm_legit_no_training_relu_1:
.text.triton_poi_fused__native_batch_norm_legit_no_training_relu_1:
[----:B------:R-:W0:Y:S01]  /*0000*/  LDC R1, c[0x0][0x28] ;  /* 0x00000a00ff017b82 */ /* 0x000e220000000800 */
[----:B------:R-:W1:Y:S01]  /*0010*/  S2R R0, SR_TID.X ;  /* 0x0000000000007919 */ /* 0x000e620000002100 */
[----:B------:R-:W-:Y:S01]  /*0020*/  HFMA2.MMA R2, -RZ, RZ, 0, 0 ;  /* 0x00000000ff027435 */ /* 0x000fe200000001ff */
[----:B------:R-:W-:-:S05]  /*0030*/  IMAD.MOV.U32 R26, RZ, RZ, RZ ;  /* 0x000000ffff1a7224 */ /* 0x000fca00078e00ff */
[----:B------:R-:W2:Y:S01]  /*0040*/  LDC.64 R8, c[0x0][0x220] ;  /* 0x00008800ff087b82 */ /* 0x000ea20000000a00 */
[----:B------:R-:W3:Y:S01]  /*0050*/  S2R R27, SR_CTAID.X ;  /* 0x00000000001b7919 */ /* 0x000ee20000002500 */
[----:B------:R-:W-:Y:S01]  /*0060*/  CS2R R38, SRZ ;  /* 0x0000000000267805 */ /* 0x000fe2000001ff00 */
[----:B------:R-:W-:Y:S01]  /*0070*/  ULDC.64 UR4, c[0x0][0x208] ;  /* 0x0000820000047ab9 */ /* 0x000fe20000000a00 */
[----:B------:R-:W-:Y:S01]  /*0080*/  HFMA2.MMA R36, -RZ, RZ, 0, 0 ;  /* 0x00000000ff247435 */ /* 0x000fe200000001ff */
[----:B------:R-:W-:Y:S01]  /*0090*/  CS2R R40, SRZ ;  /* 0x0000000000287805 */ /* 0x000fe2000001ff00 */
[----:B------:R-:W-:Y:S02]  /*00a0*/  HFMA2.MMA R14, -RZ, RZ, 0, 0 ;  /* 0x00000000ff0e7435 */ /* 0x000fe400000001ff */
[----:B------:R-:W-:Y:S01]  /*00b0*/  HFMA2.MMA R32, -RZ, RZ, 0, 0 ;  /* 0x00000000ff207435 */ /* 0x000fe200000001ff */
[----:B------:R-:W4:Y:S01]  /*00c0*/  LDC.64 R28, c[0x0][0x228] ;  /* 0x00008a00ff1c7b82 */ /* 0x000f220000000a00 */
[----:B-1----:R-:W-:-:S04]  /*00d0*/  SHF.L.U32 R0, R0, 0x2, RZ ;  /* 0x0000000200007819 */ /* 0x002fc800000006ff */
[----:B------:R-:W-:-:S04]  /*00e0*/  LOP3.LUT R0, R0, 0x1fc, RZ, 0xc0, !PT ;  /* 0x000001fc00007812 */ /* 0x000fc800078ec0ff */
[----:B---3--:R-:W-:-:S04]  /*00f0*/  LEA R27, R27, R0, 0xa ;  /* 0x000000001b1b7211 */ /* 0x008fc800078e50ff */
[----:B------:R-:W-:Y:S01]  /*0100*/  IADD3 R3, R27, 0x1, RZ ;  /* 0x000000011b037810 */ /* 0x000fe20007ffe0ff */
[C---:B------:R-:W-:Y:S01]  /*0110*/  IMAD.HI R0, R27.reuse, -0x7319a973, R26 ;  /* 0x8ce6568d1b007827 */ /* 0x040fe200078e021a */
[----:B------:R-:W-:-:S03]  /*0120*/  ISETP.GE.AND P1, PT, R27, 0x74480, PT ;  /* 0x000744801b00780c */ /* 0x000fc60003f26270 */
[----:B------:R-:W-:Y:S01]  /*0130*/  IMAD.HI R4, R3, -0x7319a973, R2 ;  /* 0x8ce6568d03047827 */ /* 0x000fe200078e0202 */
[----:B------:R-:W-:Y:S02]  /*0140*/  IADD3 R3, R27, 0x2, RZ ;  /* 0x000000021b037810 */ /* 0x000fe40007ffe0ff */
[----:B------:R-:W-:Y:S01]  /*0150*/  SHF.R.U32.HI R7, RZ, 0x1f, R0 ;  /* 0x0000001fff077819 */ /* 0x000fe20000011600 */
[----:B------:R-:W-:Y:S01]  /*0160*/  VIADD R5, R27, 0x3 ;  /* 0x000000031b057836 */ /* 0x000fe20000000000 */
[----:B------:R-:W-:Y:S01]  /*0170*/  SHF.R.U32.HI R11, RZ, 0x1f, R4 ;  /* 0x0000001fff0b7819 */ /* 0x000fe20000011604 */
[----:B------:R-:W-:Y:S01]  /*0180*/  IMAD.HI R2, R3, -0x7319a973, R2 ;  /* 0x8ce6568d03027827 */ /* 0x000fe200078e0202 */
[----:B------:R-:W-:Y:S02]  /*0190*/  LEA.HI.SX32 R7, R0, R7, 0x15 ;  /* 0x0000000700077211 */ /* 0x000fe400078faaff */
[----:B------:R-:W-:Y:S02]  /*01a0*/  LEA.HI.SX32 R11, R4, R11, 0x15 ;  /* 0x0000000b040b7211 */ /* 0x000fe400078faaff */
[----:B------:R-:W-:-:S02]  /*01b0*/  MOV R4, RZ ;  /* 0x000000ff00047202 */ /* 0x000fc40000000f00 */
[----:B------:R-:W-:Y:S02]  /*01c0*/  LEA.HI R6, R7, R7, RZ, 0x5 ;  /* 0x0000000707067211 */ /* 0x000fe400078f28ff */
[----:B------:R-:W-:Y:S01]  /*01d0*/  SHF.R.U32.HI R3, RZ, 0x1f, R2 ;  /* 0x0000001fff037819 */ /* 0x000fe20000011602 */
[----:B------:R-:W-:Y:S01]  /*01e0*/  IMAD.HI R0, R5, -0x7319a973, R4 ;  /* 0x8ce6568d05007827 */ /* 0x000fe200078e0204 */
[----:B------:R-:W-:Y:S02]  /*01f0*/  LOP3.LUT R6, R6, 0xffffffe0, RZ, 0xc0, !PT ;  /* 0xffffffe006067812 */ /* 0x000fe400078ec0ff */
[----:B------:R-:W-:Y:S02]  /*0200*/  LEA.HI.SX32 R33, R2, R3, 0x15 ;  /* 0x0000000302217211 */ /* 0x000fe400078faaff */
[----:B------:R-:W-:Y:S02]  /*0210*/  IADD3 R24, R7, -R6, RZ ;  /* 0x8000000607187210 */ /* 0x000fe40007ffe0ff */
[----:B------:R-:W-:-:S02]  /*0220*/  LEA.HI R2, R33, R33, RZ, 0x5 ;  /* 0x0000002121027211 */ /* 0x000fc400078f28ff */
[C---:B------:R-:W-:Y:S02]  /*0230*/  LEA.HI R10, R11.reuse, R11, RZ, 0x5 ;  /* 0x0000000b0b0a7211 */ /* 0x040fe400078f28ff */
[----:B------:R-:W-:Y:S02]  /*0240*/  SHF.R.U32.HI R7, RZ, 0x1f, R0 ;  /* 0x0000001fff077819 */ /* 0x000fe40000011600 */
[----:B------:R-:W-:Y:S01]  /*0250*/  LOP3.LUT R6, R2, 0xffffffe0, RZ, 0xc0, !PT ;  /* 0xffffffe002067812 */ /* 0x000fe200078ec0ff */
[----:B--2---:R-:W-:Y:S01]  /*0260*/  IMAD.WIDE R2, R24, 0x4, R8 ;  /* 0x0000000418027825 */ /* 0x004fe200078e0208 */
[----:B------:R-:W-:Y:S02]  /*0270*/  LOP3.LUT R10, R10, 0xffffffe0, RZ, 0xc0, !PT ;  /* 0xffffffe00a0a7812 */ /* 0x000fe400078ec0ff */
[----:B------:R-:W-:Y:S02]  /*0280*/  LEA.HI.SX32 R0, R0, R7, 0x15 ;  /* 0x0000000700007211 */ /* 0x000fe400078faaff */
[----:B------:R-:W-:Y:S01]  /*0290*/  IADD3 R33, R33, -R6, RZ ;  /* 0x8000000621217210 */ /* 0x000fe20007ffe0ff */
[----:B------:R-:W2:Y:S01]  /*02a0*/  @!P1 LDG.E.EL R39, desc[UR4][R2.64] ;  /* 0x0000000402279981 */ /* 0x000ea2000c2e1900 */
[----:B------:R-:W-:Y:S01]  /*02b0*/  LEA.HI R6, R0, R0, RZ, 0x5 ;  /* 0x0000000000067211 */ /* 0x000fe200078f28ff */
[----:B------:R-:W-:Y:S01]  /*02c0*/  IMAD.IADD R12, R11, 0x1, -R10 ;  /* 0x000000010b0c7824 */ /* 0x000fe200078e0a0a */
[----:B------:R-:W-:Y:S01]  /*02d0*/  MOV R10, RZ ;  /* 0x000000ff000a7202 */ /* 0x000fe20000000f00 */
[----:B------:R-:W-:Y:S01]  /*02e0*/  VIADD R11, R27, 0x200 ;  /* 0x000002001b0b7836 */ /* 0x000fe20000000000 */
[----:B------:R-:W-:Y:S01]  /*02f0*/  LOP3.LUT R43, R6, 0xffffffe0, RZ, 0xc0, !PT ;  /* 0xffffffe0062b7812 */ /* 0x000fe200078ec0ff */
[----:B------:R-:W-:-:S04]  /*0300*/  IMAD.WIDE R6, R33, 0x4, R8 ;  /* 0x0000000421067825 */ /* 0x000fc800078e0208 */
[C---:B------:R-:W-:Y:S01]  /*0310*/  IMAD.HI R10, R11.reuse, -0x7319a973, R10 ;  /* 0x8ce6568d0b0a7827 */ /* 0x040fe200078e020a */
[----:B------:R-:W3:Y:S03]  /*0320*/  @!P1 LDG.E.EL R40, desc[UR4][R6.64] ;  /* 0x0000000406289981 */ /* 0x000ee6000c2e1900 */
[----:B------:R-:W-:Y:S01]  /*0330*/  IMAD.WIDE R4, R12, 0x4, R8 ;  /* 0x000000040c047825 */ /* 0x000fe200078e0208 */
[----:B------:R-:W-:Y:S02]  /*0340*/  SHF.R.U32.HI R13, RZ, 0x1f, R10 ;  /* 0x0000001fff0d7819 */ /* 0x000fe4000001160a */
[----:B------:R-:W-:Y:S02]  /*0350*/  IADD3 R15, R27, 0x201, RZ ;  /* 0x000002011b0f7810 */ /* 0x000fe40007ffe0ff */
[----:B------:R1:W5:Y:S01]  /*0360*/  @!P1 LDG.E.EL R36, desc[UR4][R4.64] ;  /* 0x0000000404249981 */ /* 0x000362000c2e1900 */
[----:B------:R-:W-:-:S02]  /*0370*/  ISETP.GE.AND P0, PT, R11, 0x74480, PT ;  /* 0x000744800b00780c */ /* 0x000fc40003f06270 */
[----:B------:R-:W-:Y:S02]  /*0380*/  IADD3 R11, R27, 0x203, RZ ;  /* 0x000002031b0b7810 */ /* 0x000fe40007ffe0ff */
[----:B------:R-:W-:Y:S01]  /*0390*/  LEA.HI.SX32 R13, R10, R13, 0x15 ;  /* 0x0000000d0a0d7211 */ /* 0x000fe200078faaff */
[----:B------:R-:W-:Y:S01]  /*03a0*/  IMAD.MOV.U32 R10, RZ, RZ, RZ ;  /* 0x000000ffff0a7224 */ /* 0x000fe200078e00ff */
[----:B01----:R-:W-:Y:S02]  /*03b0*/  IADD3 R5, R27, 0x202, RZ ;  /* 0x000002021b057810 */ /* 0x003fe40007ffe0ff */
[----:B------:R-:W-:Y:S01]  /*03c0*/  MOV R4, RZ ;  /* 0x000000ff00047202 */ /* 0x000fe20000000f00 */
[----:B------:R-:W-:Y:S02]  /*03d0*/  IMAD.HI R16, R15, -0x7319a973, R14 ;  /* 0x8ce6568d0f107827 */ /* 0x000fe400078e020e */
[----:B------:R-:W0:Y:S02]  /*03e0*/  LDC.64 R14, c[0x0][0x218] ;  /* 0x00008600ff0e7b82 */ /* 0x000e240000000a00 */
[----:B------:R-:W-:-:S04]  /*03f0*/  IMAD.HI R4, R5, -0x7319a973, R4 ;  /* 0x8ce6568d05047827 */ /* 0x000fc800078e0204 */
[----:B------:R-:W-:Y:S01]  /*0400*/  IMAD.HI R10, R11, -0x7319a973, R10 ;  /* 0x8ce6568d0b0a7827 */ /* 0x000fe200078e020a */
[----:B------:R-:W-:-:S03]  /*0410*/  SHF.R.U32.HI R7, RZ, 0x1f, R4 ;  /* 0x0000001fff077819 */ /* 0x000fc60000011604 */
[----:B------:R-:W-:Y:S01]  /*0420*/  IMAD.IADD R43, R0, 0x1, -R43 ;  /* 0x00000001002b7824 */ /* 0x000fe200078e0a2b */
[----:B------:R-:W-:-:S03]  /*0430*/  SHF.R.U32.HI R11, RZ, 0x1f, R10 ;  /* 0x0000001fff0b7819 */ /* 0x000fc6000001160a */
[----:B------:R-:W-:Y:S01]  /*0440*/  IMAD.WIDE R2, R43, 0x4, R8 ;  /* 0x000000042b027825 */ /* 0x000fe200078e0208 */
[----:B------:R-:W-:Y:S02]  /*0450*/  LEA.HI R0, R13, R13, RZ, 0x5 ;  /* 0x0000000d0d007211 */ /* 0x000fe400078f28ff */
[----:B------:R-:W-:Y:S02]  /*0460*/  SHF.R.U32.HI R5, RZ, 0x1f, R16 ;  /* 0x0000001fff057819 */ /* 0x000fe40000011610 */
[----:B------:R-:W-:Y:S01]  /*0470*/  LEA.HI.SX32 R4, R4, R7, 0x15 ;  /* 0x0000000704047211 */ /* 0x000fe200078faaff */
[----:B------:R1:W5:Y:S01]  /*0480*/  @!P1 LDG.E.EL R38, desc[UR4][R2.64] ;  /* 0x0000000402269981 */ /* 0x000362000c2e1900 */
[----:B------:R-:W-:Y:S02]  /*0490*/  LEA.HI.SX32 R11, R10, R11, 0x15 ;  /* 0x0000000b0a0b7211 */ /* 0x000fe400078faaff */
[----:B------:R-:W-:Y:S02]  /*04a0*/  LOP3.LUT R0, R0, 0xffffffe0, RZ, 0xc0, !PT ;  /* 0xffffffe000007812 */ /* 0x000fe400078ec0ff */
[----:B------:R-:W-:-:S02]  /*04b0*/  LEA.HI.SX32 R5, R16, R5, 0x15 ;  /* 0x0000000510057211 */ /* 0x000fc400078faaff */
[----:B------:R-:W-:Y:S02]  /*04c0*/  IADD3 R35, R13, -R0, RZ ;  /* 0x800000000d237210 */ /* 0x000fe40007ffe0ff */
[----:B-1----:R-:W-:Y:S02]  /*04d0*/  LEA.HI R2, R4, R4, RZ, 0x5 ;  /* 0x0000000404027211 */ /* 0x002fe400078f28ff */
[----:B------:R-:W-:Y:S02]  /*04e0*/  LEA.HI R3, R11, R11, RZ, 0x5 ;  /* 0x0000000b0b037211 */ /* 0x000fe400078f28ff */
[----:B------:R-:W-:Y:S02]  /*04f0*/  LEA.HI R0, R5, R5, RZ, 0x5 ;  /* 0x0000000505007211 */ /* 0x000fe400078f28ff */
[----:B------:R-:W-:Y:S02]  /*0500*/  LOP3.LUT R13, R2, 0xffffffe0, RZ, 0xc0, !PT ;  /* 0xffffffe0020d7812 */ /* 0x000fe400078ec0ff */
[----:B------:R-:W-:Y:S01]  /*0510*/  LOP3.LUT R2, R3, 0xffffffe0, RZ, 0xc0, !PT ;  /* 0xffffffe003027812 */ /* 0x000fe200078ec0ff */
[----:B------:R-:W-:Y:S01]  /*0520*/  HFMA2.MMA R3, -RZ, RZ, 0, 0 ;  /* 0x00000000ff037435 */ /* 0x000fe200000001ff */
[----:B------:R-:W-:Y:S01]  /*0530*/  LOP3.LUT R0, R0, 0xffffffe0, RZ, 0xc0, !PT ;  /* 0xffffffe000007812 */ /* 0x000fe200078ec0ff */
[----:B------:R-:W-:Y:S01]  /*0540*/  IMAD.WIDE R30, R35, 0x4, R8 ;  /* 0x00000004231e7825 */ /* 0x000fe200078e0208 */
[----:B------:R-:W-:-:S02]  /*0550*/  IADD3 R37, R11, -R2, RZ ;  /* 0x800000020b257210 */ /* 0x000fc40007ffe0ff */
[----:B------:R-:W-:Y:S01]  /*0560*/  IADD3 R45, R5, -R0, RZ ;  /* 0x80000000052d7210 */ /* 0x000fe20007ffe0ff */
[--C-:B0-----:R-:W-:Y:S01]  /*0570*/  IMAD.WIDE R10, R33, 0x4, R14.reuse ;  /* 0x00000004210a7825 */ /* 0x101fe200078e020e */
[----:B------:R-:W5:Y:S01]  /*0580*/  @!P0 LDG.E.EL R32, desc[UR4][R30.64] ;  /* 0x000000041e208981 */ /* 0x000f62000c2e1900 */
[----:B------:R-:W-:Y:S02]  /*0590*/  MOV R5, RZ ;  /* 0x000000ff00057202 */ /* 0x000fe40000000f00 */
[--C-:B------:R-:W-:Y:S01]  /*05a0*/  IMAD.WIDE R16, R35, 0x4, R14.reuse ;  /* 0x0000000423107825 */ /* 0x100fe200078e020e */
[----:B------:R0:W5:Y:S01]  /*05b0*/  @!P1 LDG.E.EL R3, desc[UR4][R10.64] ;  /* 0x000000040a039981 */ /* 0x000162000c2e1900 */
[----:B------:R-:W-:Y:S02]  /*05c0*/  MOV R34, RZ ;  /* 0x000000ff00227202 */ /* 0x000fe40000000f00 */
[----:B------:R-:W-:Y:S02]  /*05d0*/  CS2R R18, SRZ ;  /* 0x0000000000127805 */ /* 0x000fe4000001ff00 */
[----:B------:R-:W-:Y:S01]  /*05e0*/  MOV R0, RZ ;  /* 0x000000ff00007202 */ /* 0x000fe20000000f00 */
[--C-:B------:R-:W-:Y:S01]  /*05f0*/  IMAD.WIDE R6, R24, 0x4, R14.reuse ;  /* 0x0000000418067825 */ /* 0x100fe200078e020e */
[----:B------:R1:W5:Y:S03]  /*0600*/  @!P0 LDG.E.EL R5, desc[UR4][R16.64] ;  /* 0x0000000410058981 */ /* 0x000366000c2e1900 */
[----:B------:R-:W-:Y:S01]  /*0610*/  IMAD.WIDE R22, R12, 0x4, R14 ;  /* 0x000000040c167825 */ /* 0x000fe200078e020e */
[----:B------:R4:W5:Y:S03]  /*0620*/  @!P1 LDG.E.EL R19, desc[UR4][R6.64] ;  /* 0x0000000406139981 */ /* 0x000966000c2e1900 */
[--C-:B0-----:R-:W-:Y:S01]  /*0630*/  IMAD.WIDE R10, R45, 0x4, R8.reuse ;  /* 0x000000042d0a7825 */ /* 0x101fe200078e0208 */
[----:B------:R0:W5:Y:S03]  /*0640*/  @!P1 LDG.E.EL R0, desc[UR4][R22.64] ;  /* 0x0000000416009981 */ /* 0x000166000c2e1900 */
[----:B------:R-:W-:Y:S01]  /*0650*/  IMAD.MOV.U32 R2, RZ, RZ, RZ ;  /* 0x000000ffff027224 */ /* 0x000fe200078e00ff */
[----:B------:R-:W5:Y:S01]  /*0660*/  @!P0 LDG.E.EL R34, desc[UR4][R10.64] ;  /* 0x000000040a228981 */ /* 0x000f62000c2e1900 */
[----:B-1----:R-:W-:-:S04]  /*0670*/  IMAD.WIDE R16, R37, 0x4, R8 ;  /* 0x0000000425107825 */ /* 0x002fc800078e0208 */
[----:B------:R-:W-:Y:S01]  /*0680*/  IMAD.IADD R13, R4, 0x1, -R13 ;  /* 0x00000001040d7824 */ /* 0x000fe200078e0a0d */
[----:B------:R-:W-:Y:S01]  /*0690*/  HFMA2.MMA R4, -RZ, RZ, 0, 0 ;  /* 0x00000000ff047435 */ /* 0x000fe200000001ff */
[--C-:B------:R-:W-:Y:S01]  /*06a0*/  IMAD.WIDE R20, R43, 0x4, R14.reuse ;  /* 0x000000042b147825 */ /* 0x100fe200078e020e */
[----:B----4-:R-:W-:Y:S01]  /*06b0*/  CS2R R6, SRZ ;  /* 0x0000000000067805 */ /* 0x010fe2000001ff00 */
[----:B------:R1:W4:Y:S02]  /*06c0*/  @!P0 LDG.E.EL R18, desc[UR4][R16.64] ;  /* 0x0000000410128981 */ /* 0x000324000c2e1900 */
[--C-:B------:R-:W-:Y:S02]  /*06d0*/  IMAD.WIDE R30, R45, 0x4, R14.reuse ;  /* 0x000000042d1e7825 */ /* 0x100fe400078e020e */
[----:B------:R1:W4:Y:S02]  /*06e0*/  @!P1 LDG.E.EL R2, desc[UR4][R20.64] ;  /* 0x0000000414029981 */ /* 0x000324000c2e1900 */
[----:B0-----:R-:W-:-:S02]  /*06f0*/  IMAD.WIDE R22, R13, 0x4, R14 ;  /* 0x000000040d167825 */ /* 0x001fc400078e020e */
[----:B------:R0:W4:Y:S02]  /*0700*/  @!P0 LDG.E.EL R4, desc[UR4][R30.64] ;  /* 0x000000041e048981 */ /* 0x000124000c2e1900 */
[----:B------:R-:W-:Y:S01]  /*0710*/  IMAD.WIDE R14, R37, 0x4, R14 ;  /* 0x00000004250e7825 */ /* 0x000fe200078e020e */
[----:B-1----:R-:W1:Y:S01]  /*0720*/  LDC.64 R16, c[0x0][0x230] ;  /* 0x00008c00ff107b82 */ /* 0x002e620000000a00 */
[----:B------:R-:W-:Y:S01]  /*0730*/  CS2R R10, SRZ ;  /* 0x00000000000a7805 */ /* 0x000fe2000001ff00 */
[----:B------:R0:W4:Y:S01]  /*0740*/  @!P0 LDG.E.EL R7, desc[UR4][R22.64] ;  /* 0x0000000416078981 */ /* 0x000122000c2e1900 */
[----:B------:R-:W-:Y:S01]  /*0750*/  IMAD.WIDE R20, R13, 0x4, R8 ;  /* 0x000000040d147825 */ /* 0x000fe200078e0208 */
[----:B------:R-:W-:Y:S02]  /*0760*/  CS2R R8, SRZ ;  /* 0x0000000000087805 */ /* 0x000fe4000001ff00 */
[----:B------:R0:W4:Y:S02]  /*0770*/  @!P0 LDG.E.EL R6, desc[UR4][R14.64] ;  /* 0x000000040e068981 */ /* 0x000124000c2e1900 */
[----:B0-----:R-:W-:-:S02]  /*0780*/  IMAD.WIDE R30, R12, 0x4, R28 ;  /* 0x000000040c1e7825 */ /* 0x001fc400078e021c */
[----:B------:R0:W4:Y:S02]  /*0790*/  @!P0 LDG.E.EL R41, desc[UR4][R20.64] ;  /* 0x0000000414298981 */ /* 0x000124000c2e1900 */
[--C-:B------:R-:W-:Y:S02]  /*07a0*/  IMAD.WIDE R22, R33, 0x4, R28.reuse ;  /* 0x0000000421167825 */ /* 0x100fe400078e021c */
[----:B------:R0:W4:Y:S02]  /*07b0*/  @!P1 LDG.E.EL R9, desc[UR4][R30.64] ;  /* 0x000000041e099981 */ /* 0x000124000c2e1900 */
[----:B------:R-:W-:Y:S02]  /*07c0*/  IMAD.WIDE R14, R24, 0x4, R28 ;  /* 0x00000004180e7825 */ /* 0x000fe400078e021c */
[----:B------:R0:W4:Y:S02]  /*07d0*/  @!P1 LDG.E.EL R10, desc[UR4][R22.64] ;  /* 0x00000004160a9981 */ /* 0x000124000c2e1900 */
[----:B0-----:R-:W-:-:S02]  /*07e0*/  CS2R R20, SRZ ;  /* 0x0000000000147805 */ /* 0x001fc4000001ff00 */
[----:B------:R0:W4:Y:S01]  /*07f0*/  @!P1 LDG.E.EL R8, desc[UR4][R14.64] ;  /* 0x000000040e089981 */ /* 0x000122000c2e1900 */
[----:B------:R-:W-:Y:S01]  /*0800*/  IMAD.WIDE R30, R35, 0x4, R28 ;  /* 0x00000004231e7825 */ /* 0x000fe200078e021c */
[----:B------:R-:W-:-:S04]  /*0810*/  CS2R R22, SRZ ;  /* 0x0000000000167805 */ /* 0x000fc8000001ff00 */
[----:B------:R1:W4:Y:S01]  /*0820*/  @!P0 LDG.E.EL R20, desc[UR4][R30.64] ;  /* 0x000000041e148981 */ /* 0x000322000c2e1900 */
[----:B0-----:R-:W-:-:S05]  /*0830*/  IMAD.WIDE R14, R43, 0x4, R28 ;  /* 0x000000042b0e7825 */ /* 0x001fca00078e021c */
[----:B------:R0:W4:Y:S01]  /*0840*/  @!P1 LDG.E.EL R11, desc[UR4][R14.64] ;  /* 0x000000040e0b9981 */ /* 0x000122000c2e1900 */
[----:B-1----:R-:W-:-:S05]  /*0850*/  IMAD.WIDE R30, R13, 0x4, R28 ;  /* 0x000000040d1e7825 */ /* 0x002fca00078e021c */
[----:B------:R-:W4:Y:S01]  /*0860*/  @!P0 LDG.E.EL R22, desc[UR4][R30.64] ;  /* 0x000000041e168981 */ /* 0x000f22000c2e1900 */
[----:B0-----:R-:W-:-:S04]  /*0870*/  IMAD.WIDE R14, R45, 0x4, R28 ;  /* 0x000000042d0e7825 */ /* 0x001fc800078e021c */
[----:B------:R-:W-:Y:S01]  /*0880*/  IMAD.WIDE R28, R37, 0x4, R28 ;  /* 0x00000004251c7825 */ /* 0x000fe200078e021c */
[----:B------:R0:W4:Y:S04]  /*0890*/  @!P0 LDG.E.EL R21, desc[UR4][R14.64] ;  /* 0x000000040e158981 */ /* 0x000128000c2e1900 */
[----:B------:R1:W4:Y:S01]  /*08a0*/  @!P0 LDG.E.EL R23, desc[UR4][R28.64] ;  /* 0x000000041c178981 */ /* 0x000322000c2e1900 */
[----:B0-----:R-:W-:Y:S01]  /*08b0*/  IMAD.WIDE R14, R24, 0x4, R16 ;  /* 0x00000004180e7825 */ /* 0x001fe200078e0210 */
[----:B------:R-:W-:-:S03]  /*08c0*/  CS2R R24, SRZ ;  /* 0x0000000000187805 */ /* 0x000fc6000001ff00 */
[--C-:B-1----:R-:W-:Y:S01]  /*08d0*/  IMAD.WIDE R28, R12, 0x4, R16.reuse ;  /* 0x000000040c1c7825 */ /* 0x102fe200078e0210 */
[----:B------:R-:W-:Y:S02]  /*08e0*/  CS2R R30, SRZ ;  /* 0x00000000001e7805 */ /* 0x000fe4000001ff00 */
[----:B------:R-:W4:Y:S04]  /*08f0*/  @!P1 LDG.E.EL R25, desc[UR4][R14.64] ;  /* 0x000000040e199981 */ /* 0x000f28000c2e1900 */
[----:B------:R0:W4:Y:S02]  /*0900*/  @!P1 LDG.E.EL R24, desc[UR4][R28.64] ;  /* 0x000000041c189981 */ /* 0x000124000c2e1900 */
[----:B0-----:R-:W0:Y:S01]  /*0910*/  LDC.64 R28, c[0x0][0x210] ;  /* 0x00008400ff1c7b82 */ /* 0x001e220000000a00 */
[----:B------:R-:W-:-:S04]  /*0920*/  IMAD.WIDE R14, R33, 0x4, R16 ;  /* 0x00000004210e7825 */ /* 0x000fc800078e0210 */
[----:B------:R-:W-:Y:S01]  /*0930*/  IMAD.MOV.U32 R33, RZ, RZ, RZ ;  /* 0x000000ffff217224 */ /* 0x000fe200078e00ff */
[----:B------:R1:W4:Y:S01]  /*0940*/  @!P1 LDG.E.EL R31, desc[UR4][R14.64] ;  /* 0x000000040e1f9981 */ /* 0x000322000c2e1900 */
[----:B------:R-:W-:-:S05]  /*0950*/  IMAD.WIDE R42, R43, 0x4, R16 ;  /* 0x000000042b2a7825 */ /* 0x000fca00078e0210 */
[----:B------:R1:W4:Y:S02]  /*0960*/  @!P1 LDG.E.EL R26, desc[UR4][R42.64] ;  /* 0x000000042a1a9981 */ /* 0x000324000c2e1900 */
[----:B-1----:R-:W-:-:S05]  /*0970*/  IMAD.WIDE R14, R35, 0x4, R16 ;  /* 0x00000004230e7825 */ /* 0x002fca00078e0210 */
[----:B------:R1:W4:Y:S01]  /*0980*/  @!P0 LDG.E.EL R33, desc[UR4][R14.64] ;  /* 0x000000040e218981 */ /* 0x000322000c2e1900 */
[----:B------:R-:W-:Y:S01]  /*0990*/  IMAD.WIDE R42, R13, 0x4, R16 ;  /* 0x000000040d2a7825 */ /* 0x000fe200078e0210 */
[----:B------:R-:W-:-:S03]  /*09a0*/  CS2R R12, SRZ ;  /* 0x00000000000c7805 */ /* 0x000fc6000001ff00 */
[----:B0-----:R-:W-:Y:S01]  /*09b0*/  IMAD.WIDE R28, R27, 0x4, R28 ;  /* 0x000000041b1c7825 */ /* 0x001fe200078e021c */
[----:B-1----:R-:W-:-:S06]  /*09c0*/  CS2R R14, SRZ ;  /* 0x00000000000e7805 */ /* 0x002fcc000001ff00 */
[----:B------:R-:W4:Y:S01]  /*09d0*/  @!P1 LDG.E.128 R12, desc[UR4][R28.64] ;  /* 0x000000041c0c9981 */ /* 0x000f22000c1e1d00 */
[----:B------:R-:W-:Y:S01]  /*09e0*/  HFMA2.MMA R35, -RZ, RZ, 0, 0 ;  /* 0x00000000ff237435 */ /* 0x000fe200000001ff */
[----:B------:R-:W-:-:S04]  /*09f0*/  IMAD.WIDE R44, R45, 0x4, R16 ;  /* 0x000000042d2c7825 */ /* 0x000fc800078e0210 */
[----:B------:R-:W-:Y:S01]  /*0a00*/  IMAD.WIDE R16, R37, 0x4, R16 ;  /* 0x0000000425107825 */ /* 0x000fe200078e0210 */
[----:B------:R-:W4:Y:S04]  /*0a10*/  @!P0 LDG.E.EL R30, desc[UR4][R44.64] ;  /* 0x000000042c1e8981 */ /* 0x000f28000c2e1900 */
[----:B------:R5:W4:Y:S01]  /*0a20*/  @!P0 LDG.E.EL R35, desc[UR4][R42.64] ;  /* 0x000000042a238981 */ /* 0x000b22000c2e1900 */
[----:B--2---:R-:W-:-:S06]  /*0a30*/  FADD R39, R39, 0.0010000000474974513054 ;  /* 0x3a83126f27277421 */ /* 0x004fcc0000000000 */
[----:B------:R-:W0:Y:S01]  /*0a40*/  MUFU.SQRT R39, R39 ;  /* 0x0000002700277308 */ /* 0x000e220000002000 */
[----:B---3--:R-:W-:Y:S01]  /*0a50*/  FADD R40, R40, 0.0010000000474974513054 ;  /* 0x3a83126f28287421 */ /* 0x008fe20000000000 */
[----:B-----5:R-:W-:-:S06]  /*0a60*/  FADD R42, R36, 0.0010000000474974513054 ;  /* 0x3a83126f242a7421 */ /* 0x020fcc0000000000 */
[----:B------:R-:W1:Y:S01]  /*0a70*/  MUFU.SQRT R40, R40 ;  /* 0x0000002800287308 */ /* 0x000e620000002000 */
[----:B------:R-:W-:Y:S02]  /*0a80*/  MOV R36, RZ ;  /* 0x000000ff00247202 */ /* 0x000fe40000000f00 */
[C---:B0-----:R-:W-:Y:S02]  /*0a90*/  FSETP.GT.AND P3, PT, R39.reuse, 8.50705917302346158658e+37, PT ;  /* 0x7e8000002700780b */ /* 0x041fe40003f64000 */
[----:B------:R-:W-:Y:S02]  /*0aa0*/  FSETP.GEU.AND P6, PT, R39, 1.175494350822287508e-38, PT ;  /* 0x008000002700780b */ /* 0x000fe40003fce000 */
[----:B------:R0:W2:Y:S01]  /*0ab0*/  @!P0 LDG.E.EL R36, desc[UR4][R16.64] ;  /* 0x0000000410248981 */ /* 0x0000a2000c2e1900 */
[----:B------:R-:W3:Y:S01]  /*0ac0*/  MUFU.SQRT R37, R42 ;  /* 0x0000002a00257308 */ /* 0x000ee20000002000 */
[----:B0-----:R-:W-:Y:S01]  /*0ad0*/  HFMA2.MMA R16, -RZ, RZ, 1.625, 0 ;  /* 0x3e800000ff107435 */ /* 0x001fe200000001ff */
[----:B-1----:R-:W-:-:S06]  /*0ae0*/  FSETP.GT.AND P4, PT, R40, 8.50705917302346158658e+37, PT ;  /* 0x7e8000002800780b */ /* 0x002fcc0003f84000 */
[----:B------:R-:W-:Y:S01]  /*0af0*/  @P3 FMUL R39, R39, 0.25 ;  /* 0x3e80000027273820 */ /* 0x000fe20000400000 */
[C---:B---3--:R-:W-:Y:S02]  /*0b00*/  FSETP.GT.AND P5, PT, R37.reuse, 8.50705917302346158658e+37, PT ;  /* 0x7e8000002500780b */ /* 0x048fe40003fa4000 */
[----:B------:R-:W-:Y:S02]  /*0b10*/  FSETP.GEU.AND P2, PT, R37, 1.175494350822287508e-38, PT ;  /* 0x008000002500780b */ /* 0x000fe40003f4e000 */
[----:B------:R-:W-:Y:S02]  /*0b20*/  FSEL R42, R16, 1, P3 ;  /* 0x3f800000102a7808 */ /* 0x000fe40001800000 */
[----:B------:R-:W-:Y:S01]  /*0b30*/  FSETP.GEU.AND P3, PT, R40, 1.175494350822287508e-38, PT ;  /* 0x008000002800780b */ /* 0x000fe20003f6e000 */
[----:B------:R-:W-:Y:S01]  /*0b40*/  FADD R38, R38, 0.0010000000474974513054 ;  /* 0x3a83126f26267421 */ /* 0x000fe20000000000 */
[----:B------:R-:W-:-:S05]  /*0b50*/  @!P6 FMUL R39, R39, 16777216 ;  /* 0x4b8000002727e820 */ /* 0x000fca0000400000 */
[----:B------:R-:W0:Y:S01]  /*0b60*/  MUFU.SQRT R38, R38 ;  /* 0x0000002600267308 */ /* 0x000e220000002000 */
[----:B------:R-:W-:Y:S01]  /*0b70*/  @P4 FMUL R40, R40, 0.25 ;  /* 0x3e80000028284820 */ /* 0x000fe20000400000 */
[----:B------:R-:W-:-:S06]  /*0b80*/  @P5 FMUL R37, R37, 0.25 ;  /* 0x3e80000025255820 */ /* 0x000fcc0000400000 */
[----:B------:R-:W1:Y:S01]  /*0b90*/  MUFU.RCP R39, R39 ;  /* 0x0000002700277308 */ /* 0x000e620000001000 */
[----:B------:R-:W-:Y:S01]  /*0ba0*/  @!P3 FMUL R40, R40, 16777216 ;  /* 0x4b8000002828b820 */ /* 0x000fe20000400000 */
[----:B------:R-:W-:Y:S01]  /*0bb0*/  @!P2 FMUL R37, R37, 16777216 ;  /* 0x4b8000002525a820 */ /* 0x000fe20000400000 */
[----:B------:R-:W-:Y:S01]  /*0bc0*/  @!P6 FMUL R42, R42, 16777216 ;  /* 0x4b8000002a2ae820 */ /* 0x000fe20000400000 */
[----:B------:R-:W-:Y:S02]  /*0bd0*/  FSEL R44, R16, 1, P5 ;  /* 0x3f800000102c7808 */ /* 0x000fe40002800000 */
[----:B0-----:R-:W-:Y:S01]  /*0be0*/  FSETP.GT.AND P6, PT, R38, 8.50705917302346158658e+37, PT ;  /* 0x7e8000002600780b */ /* 0x001fe20003fc4000 */
[----:B------:R-:W-:Y:S01]  /*0bf0*/  FADD R17, R32, 0.0010000000474974513054 ;  /* 0x3a83126f20117421 */ /* 0x000fe20000000000 */
[----:B------:R-:W-:Y:S01]  /*0c00*/  MUFU.RCP R40, R40 ;  /* 0x0000002800287308 */ /* 0x000fe20000001000 */
[----:B------:R-:W-:Y:S01]  /*0c10*/  FSETP.GEU.AND P5, PT, R38, 1.175494350822287508e-38, PT ;  /* 0x008000002600780b */ /* 0x000fe20003fae000 */
[----:B-1----:R-:W-:-:S06]  /*0c20*/  FMUL R32, R39, R42 ;  /* 0x0000002a27207220 */ /* 0x002fcc0000400000 */
[----:B------:R-:W0:Y:S01]  /*0c30*/  MUFU.SQRT R17, R17 ;  /* 0x0000001100117308 */ /* 0x000e220000002000 */
[----:B------:R-:W-:-:S07]  /*0c40*/  FSEL R39, R16, 1, P4 ;  /* 0x3f80000010277808 */ /* 0x000fce0002000000 */
[----:B------:R-:W1:Y:S01]  /*0c50*/  MUFU.RCP R37, R37 ;  /* 0x0000002500257308 */ /* 0x000e620000001000 */
[----:B------:R-:W-:Y:S01]  /*0c60*/  FADD R43, R34, 0.0010000000474974513054 ;  /* 0x3a83126f222b7421 */ /* 0x000fe20000000000 */
[----:B------:R-:W-:Y:S01]  /*0c70*/  @P6 FMUL R38, R38, 0.25 ;  /* 0x3e80000026266820 */ /* 0x000fe20000400000 */
[----:B------:R-:W-:-:S05]  /*0c80*/  @!P2 FMUL R44, R44, 16777216 ;  /* 0x4b8000002c2ca820 */ /* 0x000fca0000400000 */
[----:B------:R-:W3:Y:S01]  /*0c90*/  MUFU.SQRT R43, R43 ;  /* 0x0000002b002b7308 */ /* 0x000ee20000002000 */
[----:B------:R-:W-:Y:S01]  /*0ca0*/  @!P3 FMUL R39, R39, 16777216 ;  /* 0x4b8000002727b820 */ /* 0x000fe20000400000 */
[----:B0-----:R-:W-:Y:S01]  /*0cb0*/  FSETP.GT.AND P3, PT, R17, 8.50705917302346158658e+37, PT ;  /* 0x7e8000001100780b */ /* 0x001fe20003f64000 */
[----:B----4-:R-:W-:Y:S01]  /*0cc0*/  FADD R18, R18, 0.0010000000474974513054 ;  /* 0x3a83126f12127421 */ /* 0x010fe20000000000 */
[----:B------:R-:W-:Y:S01]  /*0cd0*/  @!P5 FMUL R38, R38, 16777216 ;  /* 0x4b8000002626d820 */ /* 0x000fe20000400000 */
[----:B------:R-:W-:Y:S01]  /*0ce0*/  FMUL R34, R40, R39 ;  /* 0x0000002728227220 */ /* 0x000fe20000400000 */
[----:B-1----:R-:W-:Y:S01]  /*0cf0*/  FMUL R37, R37, R44 ;  /* 0x0000002c25257220 */ /* 0x002fe20000400000 */
[----:B------:R-:W-:Y:S01]  /*0d00*/  FSEL R39, R16, 1, P6 ;  /* 0x3f80000010277808 */ /* 0x000fe20003000000 */
[----:B------:R-:W0:Y:S01]  /*0d10*/  MUFU.SQRT R45, R18 ;  /* 0x00000012002d7308 */ /* 0x000e220000002000 */
[----:B------:R-:W-:-:S03]  /*0d20*/  FSETP.GEU.AND P6, PT, R17, 1.175494350822287508e-38, PT ;  /* 0x008000001100780b */ /* 0x000fc60003fce000 */
[----:B------:R-:W-:-:S04]  /*0d30*/  @!P5 FMUL R39, R39, 16777216 ;  /* 0x4b8000002727d820 */ /* 0x000fc80000400000 */
[----:B------:R1:W4:Y:S01]  /*0d40*/  MUFU.RCP R42, R38 ;  /* 0x00000026002a7308 */ /* 0x0003220000001000 */
[----:B------:R-:W-:-:S07]  /*0d50*/  FADD R41, R41, 0.0010000000474974513054 ;  /* 0x3a83126f29297421 */ /* 0x000fce0000000000 */
[----:B------:R-:W5:Y:S01]  /*0d60*/  MUFU.SQRT R44, R41 ;  /* 0x00000029002c7308 */ /* 0x000f620000002000 */
[----:B---3--:R-:W-:Y:S01]  /*0d70*/  FSETP.GT.AND P5, PT, R43, 8.50705917302346158658e+37, PT ;  /* 0x7e8000002b00780b */ /* 0x008fe20003fa4000 */
[----:B------:R-:W-:Y:S01]  /*0d80*/  @P3 FMUL R17, R17, 0.25 ;  /* 0x3e80000011113820 */ /* 0x000fe20000400000 */
[----:B-1----:R-:W-:-:S03]  /*0d90*/  FSEL R38, R16, 1, P3 ;  /* 0x3f80000010267808 */ /* 0x002fc60001800000 */
[----:B------:R-:W-:Y:S02]  /*0da0*/  @!P6 FMUL R17, R17, 16777216 ;  /* 0x4b8000001111e820 */ /* 0x000fe40000400000 */
[----:B------:R-:W-:Y:S01]  /*0db0*/  @!P6 FMUL R38, R38, 16777216 ;  /* 0x4b8000002626e820 */ /* 0x000fe20000400000 */
[----:B0-----:R-:W-:Y:S01]  /*0dc0*/  FSETP.GT.AND P6, PT, R45, 8.50705917302346158658e+37, PT ;  /* 0x7e8000002d00780b */ /* 0x001fe20003fc4000 */
[----:B----4-:R-:W-:Y:S01]  /*0dd0*/  FMUL R42, R42, R39 ;  /* 0x000000272a2a7220 */ /* 0x010fe20000400000 */
[C---:B------:R-:W-:Y:S02]  /*0de0*/  FSETP.GEU.AND P2, PT, R43.reuse, 1.175494350822287508e-38, PT ;  /* 0x008000002b00780b */ /* 0x040fe40003f4e000 */
[----:B-----5:R-:W-:Y:S01]  /*0df0*/  FSETP.GT.AND P4, PT, R44, 8.50705917302346158658e+37, PT ;  /* 0x7e8000002c00780b */ /* 0x020fe20003f84000 */
[----:B------:R-:W-:Y:S01]  /*0e00*/  @P5 FMUL R43, R43, 0.25 ;  /* 0x3e8000002b2b5820 */ /* 0x000fe20000400000 */
[----:B------:R-:W-:Y:S02]  /*0e10*/  FSEL R39, R16, 1, P5 ;  /* 0x3f80000010277808 */ /* 0x000fe40002800000 */
[----:B------:R-:W-:-:S02]  /*0e20*/  FSETP.GEU.AND P3, PT, R44, 1.175494350822287508e-38, PT ;  /* 0x008000002c00780b */ /* 0x000fc40003f6e000 */
[C---:B------:R-:W-:Y:S01]  /*0e30*/  FSETP.GEU.AND P5, PT, R45.reuse, 1.175494350822287508e-38, PT ;  /* 0x008000002d00780b */ /* 0x040fe20003fae000 */
[----:B------:R-:W0:Y:S02]  /*0e40*/  MUFU.RCP R17, R17 ;  /* 0x0000001100117308 */ /* 0x000e240000001000 */
[----:B------:R-:W-:Y:S02]  /*0e50*/  @P6 FMUL R45, R45, 0.25 ;  /* 0x3e8000002d2d6820 */ /* 0x000fe40000400000 */
[----:B------:R-:W-:Y:S02]  /*0e60*/  @!P2 FMUL R43, R43, 16777216 ;  /* 0x4b8000002b2ba820 */ /* 0x000fe40000400000 */
[----:B------:R-:W-:-:S04]  /*0e70*/  @P4 FMUL R44, R44, 0.25 ;  /* 0x3e8000002c2c4820 */ /* 0x000fc80000400000 */
[----:B------:R-:W-:Y:S02]  /*0e80*/  @!P3 FMUL R44, R44, 16777216 ;  /* 0x4b8000002c2cb820 */ /* 0x000fe40000400000 */
[----:B------:R-:W-:Y:S01]  /*0e90*/  @!P5 FMUL R45, R45, 16777216 ;  /* 0x4b8000002d2dd820 */ /* 0x000fe20000400000 */
[----:B------:R-:W1:Y:S01]  /*0ea0*/  MUFU.RCP R18, R43 ;  /* 0x0000002b00127308 */ /* 0x000e620000001000 */
[----:B0-----:R-:W-:Y:S01]  /*0eb0*/  FMUL R38, R17, R38 ;  /* 0x0000002611267220 */ /* 0x001fe20000400000 */
[----:B------:R-:W-:-:S06]  /*0ec0*/  FSEL R17, R16, 1, P4 ;  /* 0x3f80000010117808 */ /* 0x000fcc0002000000 */
[----:B------:R-:W0:Y:S01]  /*0ed0*/  MUFU.RCP R40, R44 ;  /* 0x0000002c00287308 */ /* 0x000e220000001000 */
[----:B------:R-:W-:-:S07]  /*0ee0*/  FSEL R16, R16, 1, P6 ;  /* 0x3f80000010107808 */ /* 0x000fce0003000000 */
[----:B------:R-:W3:Y:S01]  /*0ef0*/  MUFU.RCP R41, R45 ;  /* 0x0000002d00297308 */ /* 0x000ee20000001000 */
[----:B------:R-:W-:Y:S01]  /*0f00*/  @!P2 FMUL R39, R39, 16777216 ;  /* 0x4b8000002727a820 */ /* 0x000fe20000400000 */
[----:B------:R-:W-:Y:S01]  /*0f10*/  @!P3 FMUL R17, R17, 16777216 ;  /* 0x4b8000001111b820 */ /* 0x000fe20000400000 */
[----:B------:R-:W-:Y:S02]  /*0f20*/  @!P5 FMUL R16, R16, 16777216 ;  /* 0x4b8000001010d820 */ /* 0x000fe40000400000 */
[----:B-1----:R-:W-:Y:S01]  /*0f30*/  FMUL R39, R18, R39 ;  /* 0x0000002712277220 */ /* 0x002fe20000400000 */
[----:B0-----:R-:W-:Y:S01]  /*0f40*/  FMUL R40, R40, R17 ;  /* 0x0000001128287220 */ /* 0x001fe20000400000 */
[----:B---3--:R-:W-:Y:S01]  /*0f50*/  FMUL R41, R41, R16 ;  /* 0x0000001029297220 */ /* 0x008fe20000400000 */
[----:B------:R-:W-:Y:S01]  /*0f60*/  CS2R R16, SRZ ;  /* 0x0000000000107805 */ /* 0x000fe2000001ff00 */
[----:B------:R-:W-:Y:S01]  /*0f70*/  FADD R43, -R19, R12 ;  /* 0x0000000c132b7221 */ /* 0x000fe20000000100 */
[----:B------:R-:W-:-:S06]  /*0f80*/  CS2R R18, SRZ ;  /* 0x0000000000127805 */ /* 0x000fcc000001ff00 */
[----:B------:R-:W3:Y:S01]  /*0f90*/  @!P0 LDG.E.128 R16, desc[UR4][R28.64+0x800] ;  /* 0x000800041c108981 */ /* 0x000ee2000c1e1d00 */
[----:B------:R-:W-:Y:S02]  /*0fa0*/  FADD R0, -R0, R13 ;  /* 0x0000000d00007221 */ /* 0x000fe40000000100 */
[----:B------:R-:W0:Y:S01]  /*0fb0*/  LDC.64 R12, c[0x0][0x238] ;  /* 0x00008e00ff0c7b82 */ /* 0x000e220000000a00 */
[----:B------:R-:W-:Y:S01]  /*0fc0*/  FADD R3, -R3, R14 ;  /* 0x0000000e03037221 */ /* 0x000fe20000000100 */
[----:B------:R-:W-:Y:S01]  /*0fd0*/  FADD R15, -R2, R15 ;  /* 0x0000000f020f7221 */ /* 0x000fe20000000100 */
[----:B------:R-:W-:Y:S01]  /*0fe0*/  FMUL R32, R32, R43 ;  /* 0x0000002b20207220 */ /* 0x000fe20000400000 */
[----:B------:R-:W-:Y:S01]  /*0ff0*/  FMUL R37, R37, R0 ;  /* 0x0000000025257220 */ /* 0x000fe20000400000 */
[----:B------:R-:W-:Y:S01]  /*1000*/  FMUL R34, R34, R3 ;  /* 0x0000000322227220 */ /* 0x000fe20000400000 */
[----:B------:R-:W-:Y:S01]  /*1010*/  FMUL R15, R42, R15 ;  /* 0x0000000f2a0f7220 */ /* 0x000fe20000400000 */
[----:B------:R-:W-:Y:S01]  /*1020*/  FFMA R8, R32, R8, R25 ;  /* 0x0000000820087223 */ /* 0x000fe20000000019 */
[----:B------:R-:W-:Y:S01]  /*1030*/  FFMA R9, R37, R9, R24 ;  /* 0x0000000925097223 */ /* 0x000fe20000000018 */
[----:B------:R-:W-:Y:S01]  /*1040*/  FFMA R10, R34, R10, R31 ;  /* 0x0000000a220a7223 */ /* 0x000fe2000000001f */
[----:B------:R-:W-:-:S02]  /*1050*/  FFMA R11, R15, R11, R26 ;  /* 0x0000000b0f0b7223 */ /* 0x000fc4000000001a */
[----:B------:R-:W-:Y:S02]  /*1060*/  FSETP.GEU.AND P5, PT, R8, RZ, PT ;  /* 0x000000ff0800720b */ /* 0x000fe40003fae000 */
[----:B------:R-:W-:Y:S02]  /*1070*/  FSETP.GEU.AND P3, PT, R10, RZ, PT ;  /* 0x000000ff0a00720b */ /* 0x000fe40003f6e000 */
[----:B------:R-:W-:Y:S02]  /*1080*/  FSETP.GEU.AND P2, PT, R11, RZ, PT ;  /* 0x000000ff0b00720b */ /* 0x000fe40003f4e000 */
[----:B------:R-:W-:Y:S01]  /*1090*/  FSETP.GEU.AND P4, PT, R9, RZ, PT ;  /* 0x000000ff0900720b */ /* 0x000fe20003f8e000 */
[----:B0-----:R-:W-:-:S04]  /*10a0*/  IMAD.WIDE R12, R27, 0x4, R12 ;  /* 0x000000041b0c7825 */ /* 0x001fc800078e020c */
[----:B---3--:R-:W-:Y:S01]  /*10b0*/  FADD R6, -R6, R19 ;  /* 0x0000001306067221 */ /* 0x008fe20000000100 */
[----:B------:R-:W-:Y:S01]  /*10c0*/  FADD R7, -R7, R18 ;  /* 0x0000001207077221 */ /* 0x000fe20000000100 */
[----:B------:R-:W-:Y:S01]  /*10d0*/  FADD R4, -R4, R17 ;  /* 0x0000001104047221 */ /* 0x000fe20000000100 */
[----:B------:R-:W-:Y:S01]  /*10e0*/  FADD R5, -R5, R16 ;  /* 0x0000001005057221 */ /* 0x000fe20000000100 */
[----:B------:R-:W-:Y:S01]  /*10f0*/  FMUL R41, R41, R6 ;  /* 0x0000000629297220 */ /* 0x000fe20000400000 */
[----:B------:R-:W-:Y:S01]  /*1100*/  FMUL R40, R40, R7 ;  /* 0x0000000728287220 */ /* 0x000fe20000400000 */
[----:B------:R-:W-:Y:S01]  /*1110*/  FMUL R39, R39, R4 ;  /* 0x0000000427277220 */ /* 0x000fe20000400000 */
[----:B------:R-:W-:Y:S01]  /*1120*/  FMUL R38, R38, R5 ;  /* 0x0000000526267220 */ /* 0x000fe20000400000 */
[----:B------:R-:W-:Y:S01]  /*1130*/  SEL R4, R8, RZ, P5 ;  /* 0x000000ff08047207 */ /* 0x000fe20002800000 */
[----:B--2---:R-:W-:Y:S01]  /*1140*/  FFMA R23, R41, R23, R36 ;  /* 0x0000001729177223 */ /* 0x004fe20000000024 */
[----:B------:R-:W-:Y:S01]  /*1150*/  SEL R7, R11, RZ, P2 ;  /* 0x000000ff0b077207 */ /* 0x000fe20001000000 */
[----:B------:R-:W-:Y:S01]  /*1160*/  FFMA R22, R40, R22, R35 ;  /* 0x0000001628167223 */ /* 0x000fe20000000023 */
[----:B------:R-:W-:Y:S01]  /*1170*/  SEL R6, R10, RZ, P3 ;  /* 0x000000ff0a067207 */ /* 0x000fe20001800000 */
[----:B------:R-:W-:Y:S01]  /*1180*/  FFMA R21, R39, R21, R30 ;  /* 0x0000001527157223 */ /* 0x000fe2000000001e */
[----:B------:R-:W-:Y:S01]  /*1190*/  SEL R5, R9, RZ, P4 ;  /* 0x000000ff09057207 */ /* 0x000fe20002000000 */
[----:B------:R-:W-:Y:S01]  /*11a0*/  FFMA R20, R38, R20, R33 ;  /* 0x0000001426147223 */ /* 0x000fe20000000021 */
[----:B------:R-:W-:-:S02]  /*11b0*/  FSETP.GEU.AND P2, PT, R22, RZ, PT ;  /* 0x000000ff1600720b */ /* 0x000fc40003f4e000 */
[----:B------:R-:W-:Y:S01]  /*11c0*/  FSETP.GEU.AND P3, PT, R21, RZ, PT ;  /* 0x000000ff1500720b */ /* 0x000fe20003f6e000 */
[----:B------:R0:W-:Y:S01]  /*11d0*/  @!P1 STG.E.128 desc[UR4][R12.64], R4 ;  /* 0x000000040c009986 */ /* 0x0001e2000c101d04 */
[C---:B------:R-:W-:Y:S02]  /*11e0*/  FSETP.GEU.AND P1, PT, R23.reuse, RZ, PT ;  /* 0x000000ff1700720b */ /* 0x040fe40003f2e000 */
[----:B------:R-:W-:Y:S02]  /*11f0*/  FSETP.GEU.AND P4, PT, R20, RZ, PT ;  /* 0x000000ff1400720b */ /* 0x000fe40003f8e000 */
[----:B------:R-:W-:Y:S02]  /*1200*/  SEL R23, R23, RZ, P1 ;  /* 0x000000ff17177207 */ /* 0x000fe40000800000 */
[----:B------:R-:W-:Y:S02]  /*1210*/  SEL R22, R22, RZ, P2 ;  /* 0x000000ff16167207 */ /* 0x000fe40001000000 */
[----:B------:R-:W-:-:S02]  /*1220*/  SEL R21, R21, RZ, P3 ;  /* 0x000000ff15157207 */ /* 0x000fc40001800000 */
[----:B------:R-:W-:Y:S01]  /*1230*/  SEL R20, R20, RZ, P4 ;  /* 0x000000ff14147207 */ /* 0x000fe20002000000 */
[----:B0-----:R-:W-:Y:S06]  /*1240*/  @P0 EXIT ;  /* 0x000000000000094d */ /* 0x001fec0003800000 */
[----:B------:R-:W-:Y:S01]  /*1250*/  STG.E.128 desc[UR4][R12.64+0x800], R20 ;  /* 0x000800140c007986 */ /* 0x000fe2000c101d04 */
[----:B------:R-:W-:Y:S05]  /*1260*/  EXIT ;  /* 0x000000000000794d */ /* 0x000fea0003800000 */
.L_x_0:
[----:B------:R-:W-:-:S00]  /*1270*/  BRA `(.L_x_0) ;  /* 0xfffffffc00fc7947 */ /* 0x000fc0000383ffff */
[----:B------:R-:W-:-:S00]  /*1280*/  NOP ;  /* 0x0000000000007918 */ /* 0x000fc00000000000 */
[----:B------:R-:W-:-:S00]  /*1290*/  NOP ;  /* 0x0000000000007918 */ /* 0x000fc00000000000 */
[----:B------:R-:W-:-:S00]  /*12a0*/  NOP ;  /* 0x0000000000007918 */ /* 0x000fc00000000000 */
[----:B------:R-:W-:-:S00]  /*12b0*/  NOP ;  /* 0x0000000000007918 */ /* 0x000fc00000000000 */
[----:B------:R-:W-:-:S00]  /*12c0*/  NOP ;  /* 0x0000000000007918 */ /* 0x000fc00000000000 */
[----:B------:R-:W-:-:S00]  /*12d0*/  NOP ;  /* 0x0000000000007918 */ /* 0x000fc00000000000 */
[----:B------:R-:W-:-:S00]  /*12e0*/  NOP ;  /* 0x0000000000007918 */ /* 0x000fc00000000000 */
[----:B------:R-:W-:-:S00]  /*12f0*/  NOP ;  /* 0x0000000000007918 */ /* 0x000fc00000000000 */
.L_x_1:


//--------------------- .nv.global.init           --------------------------
	.section	.nv.global.init,"aw",@progbits
.nv.global.init:
	.type		_$_str,@object
	.size		_$_str,(_$_str_$_2 - _$_str)
_$_str:
        /*0000*/ 	.byte	0x5f, 0x5f, 0x43, 0x55, 0x44, 0x41, 0x5f, 0x46, 0x54, 0x5a, 0x00
	.type		_$_str_$_2,@object
	.size		_$_str_$_2,(.L_1 - _$_str_$_2)
_$_str_$_2:
        /*000b*/ 	.byte	0x5f, 0x5f, 0x43, 0x55, 0x44, 0x41, 0x5f, 0x50, 0x52, 0x45, 0x43, 0x5f, 0x53, 0x51, 0x52, 0x54
        /*001b*/ 	.byte	0x00
.L_1:


//--------------------- .nv.constant0.triton_poi_fused__native_batch_norm_legit_no_training_relu_1 --------------------------
	.section	.nv.constant0.triton_poi_fused__native_batch_norm_legit_no_training_relu_1,"a",@progbits
	.sectionflags	@""
	.align	4
.nv.constant0.triton_poi_fused__native_batch_norm_legit_no_training_relu_1:
	.zero		580
